	.headerflags	@"EF_CUDA_TEXMODE_UNIFIED EF_CUDA_64BIT_ADDRESS EF_CUDA_ACCELERATORS EF_CUDA_SM90 EF_CUDA_VIRTUAL_SM(EF_CUDA_SM90)"
	.elftype	@"ET_EXEC"


//--------------------- .nv.info                  --------------------------
	.section	.nv.info,"",@"SHT_CUDA_INFO"
	.align	4


	//----- nvinfo : EIATTR_REGCOUNT
	.align		4
        /*0000*/ 	.byte	0x04, 0x2f
        /*0002*/ 	.short	(.L_1 - .L_0)
	.align		4
.L_0:
        /*0004*/ 	.word	index@(triton_poi_fused__softmax_2)
        /*0008*/ 	.word	0x00000014


	//----- nvinfo : EIATTR_MIN_STACK_SIZE
	.align		4
.L_1:
        /*000c*/ 	.byte	0x04, 0x12
        /*000e*/ 	.short	(.L_3 - .L_2)
	.align		4
.L_2:
        /*0010*/ 	.word	index@(triton_poi_fused__softmax_2)
        /*0014*/ 	.word	0x00000000


	//----- nvinfo : EIATTR_FRAME_SIZE
	.align		4
.L_3:
        /*0018*/ 	.byte	0x04, 0x11
        /*001a*/ 	.short	(.L_5 - .L_4)
	.align		4
.L_4:
        /*001c*/ 	.word	index@(triton_poi_fused__softmax_2)
        /*0020*/ 	.word	0x00000000


	//----- nvinfo : EIATTR_MIN_STACK_SIZE
	.align		4
.L_5:
        /*0024*/ 	.byte	0x04, 0x12
        /*0026*/ 	.short	(.L_7 - .L_6)
	.align		4
.L_6:
        /*0028*/ 	.word	index@(triton_poi_fused__softmax_2)
        /*002c*/ 	.word	0x00000000
.L_7:


//--------------------- .nv.info.triton_poi_fused__softmax_2 --------------------------
	.section	.nv.info.triton_poi_fused__softmax_2,"",@"SHT_CUDA_INFO"
	.sectionflags	@""
	.align	4


	//----- nvinfo : EIATTR_CUDA_API_VERSION
	.align		4
        /*0000*/ 	.byte	0x04, 0x37
        /*0002*/ 	.short	(.L_9 - .L_8)
.L_8:
        /*0004*/ 	.word	0x0000007c


	//----- nvinfo : EIATTR_KPARAM_INFO
	.align		4
.L_9:
        /*0008*/ 	.byte	0x04, 0x17
        /*000a*/ 	.short	(.L_11 - .L_10)
.L_10:
        /*000c*/ 	.word	0x00000000
        /*0010*/ 	.short	0x0002
        /*0012*/ 	.short	0x0010
        /*0014*/ 	.byte	0x00, 0xf0, 0x11, 0x00


	//----- nvinfo : EIATTR_KPARAM_INFO
	.align		4
.L_11:
        /*0018*/ 	.byte	0x04, 0x17
        /*001a*/ 	.short	(.L_13 - .L_12)
.L_12:
        /*001c*/ 	.word	0x00000000
        /*0020*/ 	.short	0x0001
        /*0022*/ 	.short	0x0008
        /*0024*/ 	.byte	0x00, 0xf4, 0x21, 0x00


	//----- nvinfo : EIATTR_KPARAM_INFO
	.align		4
.L_13:
        /*0028*/ 	.byte	0x04, 0x17
        /*002a*/ 	.short	(.L_15 - .L_14)
.L_14:
        /*002c*/ 	.word	0x00000000
        /*0030*/ 	.short	0x0000
        /*0032*/ 	.short	0x0000
        /*0034*/ 	.byte	0x00, 0xf4, 0x21, 0x00


	//----- nvinfo : EIATTR_SPARSE_MMA_MASK
	.align		4
.L_15:
        /*0038*/ 	.byte	0x03, 0x50
        /*003a*/ 	.short	0x0000


	//----- nvinfo : EIATTR_MAXREG_COUNT
	.align		4
        /*003c*/ 	.byte	0x03, 0x1b
        /*003e*/ 	.short	0x00ff


	//----- nvinfo : EIATTR_EXIT_INSTR_OFFSETS
	.align		4
        /*0040*/ 	.byte	0x04, 0x1c
        /*0042*/ 	.short	(.L_17 - .L_16)


	//   ....[0]....
.L_16:
        /*0044*/ 	.word	0x000005a0


	//   ....[1]....
        /*0048*/ 	.word	0x000005c0


	//----- nvinfo : EIATTR_REQNTID
	.align		4
.L_17:
        /*004c*/ 	.byte	0x04, 0x10
        /*004e*/ 	.short	(.L_19 - .L_18)
.L_18:
        /*0050*/ 	.word	0x00000080
        /*0054*/ 	.word	0x00000001
        /*0058*/ 	.word	0x00000001


	//----- nvinfo : EIATTR_CBANK_PARAM_SIZE
	.align		4
.L_19:
        /*005c*/ 	.byte	0x03, 0x19
        /*005e*/ 	.short	0x0014


	//----- nvinfo : EIATTR_PARAM_CBANK
	.align		4
        /*0060*/ 	.byte	0x04, 0x0a
        /*0062*/ 	.short	(.L_21 - .L_20)
	.align		4
.L_20:
        /*0064*/ 	.word	index@(.nv.constant0.triton_poi_fused__softmax_2)
        /*0068*/ 	.short	0x0210
        /*006a*/ 	.short	0x0014


	//----- nvinfo : EIATTR_SW_WAR
	.align		4
.L_21:
        /*006c*/ 	.byte	0x04, 0x36
        /*006e*/ 	.short	(.L_23 - .L_22)
.L_22:
        /*0070*/ 	.word	0x00000008
.L_23:


//--------------------- .nv.callgraph             --------------------------
	.section	.nv.callgraph,"",@"SHT_CUDA_CALLGRAPH"
	.align	4
	.sectionentsize	8
	.align		4
        /*0000*/ 	.word	0x00000000
	.align		4
        /*0004*/ 	.word	0xffffffff
	.align		4
        /*0008*/ 	.word	0x00000000
	.align		4
        /*000c*/ 	.word	0xfffffffe
	.align		4
        /*0010*/ 	.word	0x00000000
	.align		4
        /*0014*/ 	.word	0xfffffffd
	.align		4
        /*0018*/ 	.word	0x00000000
	.align		4
        /*001c*/ 	.word	0xfffffffc


//--------------------- .text.triton_poi_fused__softmax_2 --------------------------
	.section	.text.triton_poi_fused__softmax_2,"ax",@progbits
	.align	128
        .global         triton_poi_fused__softmax_2
        .type           triton_poi_fused__softmax_2,@function
        .size           triton_poi_fused__softmax_2,(.L_x_1 - triton_poi_fused__softmax_2)
        .other          triton_poi_fused__softmax_2,@"STO_CUDA_ENTRY STV_DEFAULT"
triton_poi_fused__softmax_2:
.text.triton_poi_fused__softmax_2:
[----:B------:R-:W0:Y:S02]  /*0000*/  LDC R1, c[0x0][0x28] ;  /* 0x00000a00ff017b82 */ /* 0x000e240000000800 */
[----:B------:R-:W1:Y:S01]  /*0010*/  S2R R0, SR_TID.X ;  /* 0x0000000000007919 */ /* 0x000e620000002100 */
[----:B------:R-:W2:Y:S01]  /*0020*/  LDC.64 R2, c[0x0][0x210] ;  /* 0x00008400ff027b82 */ /* 0x000ea20000000a00 */
[----:B------:R-:W-:Y:S02]  /*0030*/  CS2R R6, SRZ ;  /* 0x0000000000067805 */ /* 0x000fe4000001ff00 */
[----:B------:R-:W-:Y:S01]  /*0040*/  CS2R R8, SRZ ;  /* 0x0000000000087805 */ /* 0x000fe2000001ff00 */
[----:B------:R-:W3:Y:S01]  /*0050*/  S2R R5, SR_CTAID.X ;  /* 0x0000000000057919 */ /* 0x000ee20000002500 */
[----:B------:R-:W-:Y:S01]  /*0060*/  ULDC.64 UR4, c[0x0][0x208] ;  /* 0x0000820000047ab9 */ /* 0x000fe20000000a00 */
[----:B-1----:R-:W-:Y:S02]  /*0070*/  SHF.L.U32 R0, R0, 0x1, RZ ;  /* 0x0000000100007819 */ /* 0x002fe400000006ff */
[----:B---3--:R-:W-:Y:S02]  /*0080*/  SHF.R.S32.HI R4, RZ, 0x17, R5 ;  /* 0x00000017ff047819 */ /* 0x008fe40000011405 */
[----:B------:R-:W-:-:S02]  /*0090*/  LOP3.LUT R0, R0, 0xfe, RZ, 0xc0, !PT ;  /* 0x000000fe00007812 */ /* 0x000fc400078ec0ff */
[----:B------:R-:W-:Y:S02]  /*00a0*/  SGXT R4, R4, 0x1 ;  /* 0x000000010404781a */ /* 0x000fe40000000200 */
[----:B------:R-:W-:-:S04]  /*00b0*/  LEA R5, R5, R0, 0x8 ;  /* 0x0000000005057211 */ /* 0x000fc800078e40ff */
[CC--:B------:R-:W-:Y:S02]  /*00c0*/  LEA.HI R0, R4.reuse, R5.reuse, RZ, 0x6 ;  /* 0x0000000504007211 */ /* 0x0c0fe400078f30ff */
[-C--:B------:R-:W-:Y:S02]  /*00d0*/  LEA.HI R4, R4, R5.reuse, RZ, 0x7 ;  /* 0x0000000504047211 */ /* 0x080fe400078f38ff */
[----:B------:R-:W-:Y:S02]  /*00e0*/  LOP3.LUT R0, R0, 0xffffffc0, RZ, 0xc0, !PT ;  /* 0xffffffc000007812 */ /* 0x000fe400078ec0ff */
[----:B------:R-:W-:Y:S02]  /*00f0*/  LOP3.LUT R4, R4, 0xffffff80, RZ, 0xc0, !PT ;  /* 0xffffff8004047812 */ /* 0x000fe400078ec0ff */
[----:B------:R-:W-:Y:S02]  /*0100*/  ISETP.GE.AND P0, PT, R5, 0x200, PT ;  /* 0x000002000500780c */ /* 0x000fe40003f06270 */
[----:B------:R-:W-:-:S04]  /*0110*/  IADD3 R13, R4, R5, -R0 ;  /* 0x00000005040d7210 */ /* 0x000fc80007ffe800 */
[----:B------:R-:W-:Y:S01]  /*0120*/  IADD3 R15, R13, 0x40, RZ ;  /* 0x000000400d0f7810 */ /* 0x000fe20007ffe0ff */
[----:B--2---:R-:W-:-:S04]  /*0130*/  IMAD.WIDE R12, R13, 0x4, R2 ;  /* 0x000000040d0c7825 */ /* 0x004fc800078e0202 */
[--C-:B------:R-:W-:Y:S02]  /*0140*/  IMAD.WIDE R14, R15, 0x4, R2.reuse ;  /* 0x000000040f0e7825 */ /* 0x100fe400078e0202 */
[----:B------:R-:W2:Y:S04]  /*0150*/  @!P0 LDG.E.EL.64 R6, desc[UR4][R12.64] ;  /* 0x000000040c068981 */ /* 0x000ea8000c2e1b00 */
[----:B------:R-:W3:Y:S01]  /*0160*/  @!P0 LDG.E.EL.64 R8, desc[UR4][R14.64] ;  /* 0x000000040e088981 */ /* 0x000ee2000c2e1b00 */
[----:B------:R-:W-:Y:S01]  /*0170*/  CS2R R10, SRZ ;  /* 0x00000000000a7805 */ /* 0x000fe2000001ff00 */
[----:B------:R-:W-:-:S05]  /*0180*/  IMAD.WIDE R2, R5, 0x4, R2 ;  /* 0x0000000405027825 */ /* 0x000fca00078e0202 */
[----:B------:R-:W4:Y:S01]  /*0190*/  @!P0 LDG.E.64 R10, desc[UR4][R2.64] ;  /* 0x00000004020a8981 */ /* 0x000f22000c1e1b00 */
[C---:B--2---:R-:W-:Y:S02]  /*01a0*/  FSETP.NAN.AND P2, PT, R6.reuse, R6, PT ;  /* 0x000000060600720b */ /* 0x044fe40003f48000 */
[----:B---3--:R-:W-:-:S04]  /*01b0*/  FSETP.GT.AND P1, PT, R6, R8, PT ;  /* 0x000000080600720b */ /* 0x008fc80003f24000 */
[C---:B------:R-:W-:Y:S02]  /*01c0*/  FSEL R17, R6.reuse, R8, P1 ;  /* 0x0000000806117208 */ /* 0x040fe40000800000 */
[C---:B------:R-:W-:Y:S02]  /*01d0*/  FSETP.GT.AND P1, PT, R7.reuse, R9, PT ;  /* 0x000000090700720b */ /* 0x040fe40003f24000 */
[----:B------:R-:W-:Y:S02]  /*01e0*/  FSEL R17, R6, R17, P2 ;  /* 0x0000001106117208 */ /* 0x000fe40001000000 */
[C---:B------:R-:W-:Y:S02]  /*01f0*/  FSETP.NAN.AND P2, PT, R7.reuse, R7, PT ;  /* 0x000000070700720b */ /* 0x040fe40003f48000 */
[----:B------:R-:W-:Y:S01]  /*0200*/  FSEL R0, R7, R9, P1 ;  /* 0x0000000907007208 */ /* 0x000fe20000800000 */
[C---:B------:R-:W-:Y:S01]  /*0210*/  FADD R8, -R17.reuse, R8 ;  /* 0x0000000811087221 */ /* 0x040fe20000000100 */
[C---:B------:R-:W-:Y:S01]  /*0220*/  FADD R6, -R17.reuse, R6 ;  /* 0x0000000611067221 */ /* 0x040fe20000000100 */
[----:B----4-:R-:W-:Y:S01]  /*0230*/  FADD R10, -R17, R10 ;  /* 0x0000000a110a7221 */ /* 0x010fe20000000100 */
[----:B------:R-:W-:Y:S01]  /*0240*/  FSEL R0, R7, R0, P2 ;  /* 0x0000000007007208 */ /* 0x000fe20001000000 */
[----:B------:R-:W-:Y:S01]  /*0250*/  FMUL R8, R8, 1.4426950216293334961 ;  /* 0x3fb8aa3b08087820 */ /* 0x000fe20000400000 */
[----:B------:R-:W-:Y:S01]  /*0260*/  FMUL R6, R6, 1.4426950216293334961 ;  /* 0x3fb8aa3b06067820 */ /* 0x000fe20000400000 */
[----:B------:R-:W-:-:S02]  /*0270*/  FMUL R10, R10, 1.4426950216293334961 ;  /* 0x3fb8aa3b0a0a7820 */ /* 0x000fc40000400000 */
[C---:B------:R-:W-:Y:S01]  /*0280*/  FADD R9, -R0.reuse, R9 ;  /* 0x0000000900097221 */ /* 0x040fe20000000100 */
[----:B------:R-:W-:Y:S01]  /*0290*/  FADD R7, -R0, R7 ;  /* 0x0000000700077221 */ /* 0x000fe20000000100 */
[----:B------:R-:W-:Y:S01]  /*02a0*/  FSETP.GEU.AND P4, PT, R8, -126, PT ;  /* 0xc2fc00000800780b */ /* 0x000fe20003f8e000 */
[----:B------:R-:W-:Y:S01]  /*02b0*/  FADD R11, -R0, R11 ;  /* 0x0000000b000b7221 */ /* 0x000fe20000000100 */
[----:B------:R-:W-:Y:S01]  /*02c0*/  FMUL R4, R9, 1.4426950216293334961 ;  /* 0x3fb8aa3b09047820 */ /* 0x000fe20000400000 */
[----:B------:R-:W-:Y:S01]  /*02d0*/  FMUL R7, R7, 1.4426950216293334961 ;  /* 0x3fb8aa3b07077820 */ /* 0x000fe20000400000 */
[----:B------:R-:W-:Y:S01]  /*02e0*/  FSETP.GEU.AND P2, PT, R6, -126, PT ;  /* 0xc2fc00000600780b */ /* 0x000fe20003f4e000 */
[----:B------:R-:W-:Y:S01]  /*02f0*/  FMUL R11, R11, 1.4426950216293334961 ;  /* 0x3fb8aa3b0b0b7820 */ /* 0x000fe20000400000 */
[----:B------:R-:W-:Y:S02]  /*0300*/  FSETP.GEU.AND P1, PT, R10, -126, PT ;  /* 0xc2fc00000a00780b */ /* 0x000fe40003f2e000 */
[----:B------:R-:W-:-:S02]  /*0310*/  FSETP.GEU.AND P5, PT, R4, -126, PT ;  /* 0xc2fc00000400780b */ /* 0x000fc40003fae000 */
[----:B------:R-:W-:-:S03]  /*0320*/  FSETP.GEU.AND P3, PT, R7, -126, PT ;  /* 0xc2fc00000700780b */ /* 0x000fc60003f6e000 */
[----:B------:R-:W-:-:S04]  /*0330*/  @!P4 FMUL R8, R8, 0.5 ;  /* 0x3f0000000808c820 */ /* 0x000fc80000400000 */
[----:B------:R-:W-:Y:S01]  /*0340*/  @!P2 FMUL R6, R6, 0.5 ;  /* 0x3f0000000606a820 */ /* 0x000fe20000400000 */
[----:B------:R-:W1:Y:S01]  /*0350*/  MUFU.EX2 R9, R8 ;  /* 0x0000000800097308 */ /* 0x000e620000000800 */
[----:B------:R-:W-:Y:S02]  /*0360*/  @!P1 FMUL R10, R10, 0.5 ;  /* 0x3f0000000a0a9820 */ /* 0x000fe40000400000 */
[----:B------:R-:W-:Y:S02]  /*0370*/  @!P5 FMUL R4, R4, 0.5 ;  /* 0x3f0000000404d820 */ /* 0x000fe40000400000 */
[----:B------:R-:W-:-:S03]  /*0380*/  @!P3 FMUL R7, R7, 0.5 ;  /* 0x3f0000000707b820 */ /* 0x000fc60000400000 */
[----:B------:R-:W2:Y:S01]  /*0390*/  MUFU.EX2 R2, R6 ;  /* 0x0000000600027308 */ /* 0x000ea20000000800 */
[----:B-1----:R-:W-:-:S07]  /*03a0*/  @!P4 FMUL R9, R9, R9 ;  /* 0x000000090909c220 */ /* 0x002fce0000400000 */
[----:B------:R-:W1:Y:S01]  /*03b0*/  MUFU.EX2 R4, R4 ;  /* 0x0000000400047308 */ /* 0x000e620000000800 */
[----:B------:R-:W-:Y:S01]  /*03c0*/  FSETP.GEU.AND P4, PT, R11, -126, PT ;  /* 0xc2fc00000b00780b */ /* 0x000fe20003f8e000 */
[----:B--2---:R-:W-:-:S06]  /*03d0*/  @!P2 FMUL R2, R2, R2 ;  /* 0x000000020202a220 */ /* 0x004fcc0000400000 */
[----:B------:R-:W2:Y:S01]  /*03e0*/  MUFU.EX2 R3, R7 ;  /* 0x0000000700037308 */ /* 0x000ea20000000800 */
[----:B------:R-:W-:-:S05]  /*03f0*/  FADD R9, R2, R9 ;  /* 0x0000000902097221 */ /* 0x000fca0000000000 */
[----:B------:R-:W-:Y:S01]  /*0400*/  @!P4 FMUL R11, R11, 0.5 ;  /* 0x3f0000000b0bc820 */ /* 0x000fe20000400000 */
[----:B-1----:R-:W-:Y:S01]  /*0410*/  @!P5 FMUL R4, R4, R4 ;  /* 0x000000040404d220 */ /* 0x002fe20000400000 */
[C---:B------:R-:W-:Y:S01]  /*0420*/  FSETP.GT.AND P2, PT, R9.reuse, 8.50705917302346158658e+37, PT ;  /* 0x7e8000000900780b */ /* 0x040fe20003f44000 */
[----:B------:R-:W1:Y:S01]  /*0430*/  MUFU.EX2 R10, R10 ;  /* 0x0000000a000a7308 */ /* 0x000e620000000800 */
[----:B------:R-:W-:Y:S01]  /*0440*/  FSETP.GEU.AND P5, PT, R9, 1.175494350822287508e-38, PT ;  /* 0x008000000900780b */ /* 0x000fe20003fae000 */
[----:B--2---:R-:W-:-:S06]  /*0450*/  @!P3 FMUL R3, R3, R3 ;  /* 0x000000030303b220 */ /* 0x004fcc0000400000 */
[----:B------:R-:W2:Y:S01]  /*0460*/  MUFU.EX2 R0, R11 ;  /* 0x0000000b00007308 */ /* 0x000ea20000000800 */
[----:B------:R-:W-:-:S03]  /*0470*/  FADD R4, R3, R4 ;  /* 0x0000000403047221 */ /* 0x000fc60000000000 */
[----:B------:R-:W-:Y:S01]  /*0480*/  @P2 FMUL R9, R9, 0.25 ;  /* 0x3e80000009092820 */ /* 0x000fe20000400000 */
[----:B------:R-:W3:Y:S01]  /*0490*/  LDC.64 R2, c[0x0][0x218] ;  /* 0x00008600ff027b82 */ /* 0x000ee20000000a00 */
[C---:B------:R-:W-:Y:S02]  /*04a0*/  FSETP.GT.AND P3, PT, R4.reuse, 8.50705917302346158658e+37, PT ;  /* 0x7e8000000400780b */ /* 0x040fe40003f64000 */
[----:B------:R-:W-:Y:S01]  /*04b0*/  @!P5 FMUL R9, R9, 16777216 ;  /* 0x4b8000000909d820 */ /* 0x000fe20000400000 */
[----:B------:R-:W-:Y:S01]  /*04c0*/  FSETP.GEU.AND P6, PT, R4, 1.175494350822287508e-38, PT ;  /* 0x008000000400780b */ /* 0x000fe20003fce000 */
[----:B-1----:R-:W-:-:S04]  /*04d0*/  @!P1 FMUL R10, R10, R10 ;  /* 0x0000000a0a0a9220 */ /* 0x002fc80000400000 */
[----:B------:R-:W1:Y:S01]  /*04e0*/  MUFU.RCP R9, R9 ;  /* 0x0000000900097308 */ /* 0x000e620000001000 */
[----:B--2---:R-:W-:Y:S01]  /*04f0*/  @!P4 FMUL R0, R0, R0 ;  /* 0x000000000000c220 */ /* 0x004fe20000400000 */
[----:B------:R-:W-:-:S03]  /*0500*/  @P2 FMUL R10, R10, 0.25 ;  /* 0x3e8000000a0a2820 */ /* 0x000fc60000400000 */
[----:B------:R-:W-:Y:S01]  /*0510*/  @P3 FMUL R4, R4, 0.25 ;  /* 0x3e80000004043820 */ /* 0x000fe20000400000 */
[----:B------:R-:W-:Y:S01]  /*0520*/  @P3 FMUL R0, R0, 0.25 ;  /* 0x3e80000000003820 */ /* 0x000fe20000400000 */
[----:B------:R-:W-:Y:S02]  /*0530*/  @!P5 FMUL R10, R10, 16777216 ;  /* 0x4b8000000a0ad820 */ /* 0x000fe40000400000 */
[----:B------:R-:W-:Y:S01]  /*0540*/  @!P6 FMUL R4, R4, 16777216 ;  /* 0x4b8000000404e820 */ /* 0x000fe20000400000 */
[----:B------:R-:W-:-:S03]  /*0550*/  @!P6 FMUL R0, R0, 16777216 ;  /* 0x4b8000000000e820 */ /* 0x000fc60000400000 */
[----:B------:R-:W2:Y:S01]  /*0560*/  MUFU.RCP R7, R4 ;  /* 0x0000000400077308 */ /* 0x000ea20000001000 */
[----:B---3--:R-:W-:-:S04]  /*0570*/  IMAD.WIDE R2, R5, 0x4, R2 ;  /* 0x0000000405027825 */ /* 0x008fc800078e0202 */
[----:B-1----:R-:W-:Y:S01]  /*0580*/  FMUL R6, R9, R10 ;  /* 0x0000000a09067220 */ /* 0x002fe20000400000 */
[----:B--2---:R-:W-:Y:S01]  /*0590*/  FMUL R7, R7, R0 ;  /* 0x0000000007077220 */ /* 0x004fe20000400000 */
[----:B------:R-:W-:Y:S06]  /*05a0*/  @P0 EXIT ;  /* 0x000000000000094d */ /* 0x000fec0003800000 */
[----:B------:R-:W-:Y:S01]  /*05b0*/  STG.E.64 desc[UR4][R2.64], R6 ;  /* 0x0000000602007986 */ /* 0x000fe2000c101b04 */
[----:B------:R-:W-:Y:S05]  /*05c0*/  EXIT ;  /* 0x000000000000794d */ /* 0x000fea0003800000 */
.L_x_0:
[----:B------:R-:W-:-:S00]  /*05d0*/  BRA `(.L_x_0) ;  /* 0xfffffffc00fc7947 */ /* 0x000fc0000383ffff */
[----:B------:R-:W-:-:S00]  /*05e0*/  NOP ;  /* 0x0000000000007918 */ /* 0x000fc00000000000 */
        /* <DEDUP_REMOVED lines=9> */
.L_x_1:


//--------------------- .nv.constant0.triton_poi_fused__softmax_2 --------------------------
	.section	.nv.constant0.triton_poi_fused__softmax_2,"a",@progbits
	.sectionflags	@""
	.align	4
.nv.constant0.triton_poi_fused__softmax_2:
	.zero		548
